	.headerflags	@"EF_CUDA_TEXMODE_UNIFIED EF_CUDA_64BIT_ADDRESS EF_CUDA_ACCELERATORS EF_CUDA_SM90 EF_CUDA_VIRTUAL_SM(EF_CUDA_SM90)"
	.elftype	@"ET_EXEC"


//--------------------- .nv.info                  --------------------------
	.section	.nv.info,"",@"SHT_CUDA_INFO"
	.align	4


	//----- nvinfo : EIATTR_REGCOUNT
	.align		4
        /*0000*/ 	.byte	0x04, 0x2f
        /*0002*/ 	.short	(.L_1 - .L_0)
	.align		4
.L_0:
        /*0004*/ 	.word	index@(triton_poi_fused_add_convolution_leaky_relu_39)
        /*0008*/ 	.word	0x00000012


	//----- nvinfo : EIATTR_MIN_STACK_SIZE
	.align		4
.L_1:
        /*000c*/ 	.byte	0x04, 0x12
        /*000e*/ 	.short	(.L_3 - .L_2)
	.align		4
.L_2:
        /*0010*/ 	.word	index@(triton_poi_fused_add_convolution_leaky_relu_39)
        /*0014*/ 	.word	0x00000000


	//----- nvinfo : EIATTR_FRAME_SIZE
	.align		4
.L_3:
        /*0018*/ 	.byte	0x04, 0x11
        /*001a*/ 	.short	(.L_5 - .L_4)
	.align		4
.L_4:
        /*001c*/ 	.word	index@(triton_poi_fused_add_convolution_leaky_relu_39)
        /*0020*/ 	.word	0x00000000


	//----- nvinfo : EIATTR_MIN_STACK_SIZE
	.align		4
.L_5:
        /*0024*/ 	.byte	0x04, 0x12
        /*0026*/ 	.short	(.L_7 - .L_6)
	.align		4
.L_6:
        /*0028*/ 	.word	index@(triton_poi_fused_add_convolution_leaky_relu_39)
        /*002c*/ 	.word	0x00000000
.L_7:


//--------------------- .nv.info.triton_poi_fused_add_convolution_leaky_relu_39 --------------------------
	.section	.nv.info.triton_poi_fused_add_convolution_leaky_relu_39,"",@"SHT_CUDA_INFO"
	.sectionflags	@""
	.align	4


	//----- nvinfo : EIATTR_CUDA_API_VERSION
	.align		4
        /*0000*/ 	.byte	0x04, 0x37
        /*0002*/ 	.short	(.L_9 - .L_8)
.L_8:
        /*0004*/ 	.word	0x0000007c


	//----- nvinfo : EIATTR_KPARAM_INFO
	.align		4
.L_9:
        /*0008*/ 	.byte	0x04, 0x17
        /*000a*/ 	.short	(.L_11 - .L_10)
.L_10:
        /*000c*/ 	.word	0x00000000
        /*0010*/ 	.short	0x0005
        /*0012*/ 	.short	0x0028
        /*0014*/ 	.byte	0x00, 0xf0, 0x11, 0x00


	//----- nvinfo : EIATTR_KPARAM_INFO
	.align		4
.L_11:
        /*0018*/ 	.byte	0x04, 0x17
        /*001a*/ 	.short	(.L_13 - .L_12)
.L_12:
        /*001c*/ 	.word	0x00000000
        /*0020*/ 	.short	0x0004
        /*0022*/ 	.short	0x0020
        /*0024*/ 	.byte	0x00, 0xf4, 0x21, 0x00


	//----- nvinfo : EIATTR_KPARAM_INFO
	.align		4
.L_13:
        /*0028*/ 	.byte	0x04, 0x17
        /*002a*/ 	.short	(.L_15 - .L_14)
.L_14:
        /*002c*/ 	.word	0x00000000
        /*0030*/ 	.short	0x0003
        /*0032*/ 	.short	0x0018
        /*0034*/ 	.byte	0x00, 0xf4, 0x21, 0x00


	//----- nvinfo : EIATTR_KPARAM_INFO
	.align		4
.L_15:
        /*0038*/ 	.byte	0x04, 0x17
        /*003a*/ 	.short	(.L_17 - .L_16)
.L_16:
        /*003c*/ 	.word	0x00000000
        /*0040*/ 	.short	0x0002
        /*0042*/ 	.short	0x0010
        /*0044*/ 	.byte	0x00, 0xf4, 0x21, 0x00


	//----- nvinfo : EIATTR_KPARAM_INFO
	.align		4
.L_17:
        /*0048*/ 	.byte	0x04, 0x17
        /*004a*/ 	.short	(.L_19 - .L_18)
.L_18:
        /*004c*/ 	.word	0x00000000
        /*0050*/ 	.short	0x0001
        /*0052*/ 	.short	0x0008
        /*0054*/ 	.byte	0x00, 0xf4, 0x21, 0x00


	//----- nvinfo : EIATTR_KPARAM_INFO
	.align		4
.L_19:
        /*0058*/ 	.byte	0x04, 0x17
        /*005a*/ 	.short	(.L_21 - .L_20)
.L_20:
        /*005c*/ 	.word	0x00000000
        /*0060*/ 	.short	0x0000
        /*0062*/ 	.short	0x0000
        /*0064*/ 	.byte	0x00, 0xf4, 0x21, 0x00


	//----- nvinfo : EIATTR_SPARSE_MMA_MASK
	.align		4
.L_21:
        /*0068*/ 	.byte	0x03, 0x50
        /*006a*/ 	.short	0x0000


	//----- nvinfo : EIATTR_MAXREG_COUNT
	.align		4
        /*006c*/ 	.byte	0x03, 0x1b
        /*006e*/ 	.short	0x00ff


	//----- nvinfo : EIATTR_EXIT_INSTR_OFFSETS
	.align		4
        /*0070*/ 	.byte	0x04, 0x1c
        /*0072*/ 	.short	(.L_23 - .L_22)


	//   ....[0]....
.L_22:
        /*0074*/ 	.word	0x000002b0


	//----- nvinfo : EIATTR_REQNTID
	.align		4
.L_23:
        /*0078*/ 	.byte	0x04, 0x10
        /*007a*/ 	.short	(.L_25 - .L_24)
.L_24:
        /*007c*/ 	.word	0x00000080
        /*0080*/ 	.word	0x00000001
        /*0084*/ 	.word	0x00000001


	//----- nvinfo : EIATTR_CBANK_PARAM_SIZE
	.align		4
.L_25:
        /*0088*/ 	.byte	0x03, 0x19
        /*008a*/ 	.short	0x002c


	//----- nvinfo : EIATTR_PARAM_CBANK
	.align		4
        /*008c*/ 	.byte	0x04, 0x0a
        /*008e*/ 	.short	(.L_27 - .L_26)
	.align		4
.L_26:
        /*0090*/ 	.word	index@(.nv.constant0.triton_poi_fused_add_convolution_leaky_relu_39)
        /*0094*/ 	.short	0x0210
        /*0096*/ 	.short	0x002c


	//----- nvinfo : EIATTR_SW_WAR
	.align		4
.L_27:
        /*0098*/ 	.byte	0x04, 0x36
        /*009a*/ 	.short	(.L_29 - .L_28)
.L_28:
        /*009c*/ 	.word	0x00000008
.L_29:


//--------------------- .nv.callgraph             --------------------------
	.section	.nv.callgraph,"",@"SHT_CUDA_CALLGRAPH"
	.align	4
	.sectionentsize	8
	.align		4
        /*0000*/ 	.word	0x00000000
	.align		4
        /*0004*/ 	.word	0xffffffff
	.align		4
        /*0008*/ 	.word	0x00000000
	.align		4
        /*000c*/ 	.word	0xfffffffe
	.align		4
        /*0010*/ 	.word	0x00000000
	.align		4
        /*0014*/ 	.word	0xfffffffd
	.align		4
        /*0018*/ 	.word	0x00000000
	.align		4
        /*001c*/ 	.word	0xfffffffc


//--------------------- .text.triton_poi_fused_add_convolution_leaky_relu_39 --------------------------
	.section	.text.triton_poi_fused_add_convolution_leaky_relu_39,"ax",@progbits
	.align	128
        .global         triton_poi_fused_add_convolution_leaky_relu_39
        .type           triton_poi_fused_add_convolution_leaky_relu_39,@function
        .size           triton_poi_fused_add_convolution_leaky_relu_39,(.L_x_1 - triton_poi_fused_add_convolution_leaky_relu_39)
        .other          triton_poi_fused_add_convolution_leaky_relu_39,@"STO_CUDA_ENTRY STV_DEFAULT"
triton_poi_fused_add_convolution_leaky_relu_39:
.text.triton_poi_fused_add_convolution_leaky_relu_39:
[----:B------:R-:W-:Y:S01]  /*0000*/  LDC R1, c[0x0][0x28] ;  /* 0x00000a00ff017b82 */ /* 0x000fe20000000800 */
[----:B------:R-:W1:Y:S07]  /*0010*/  S2R R0, SR_TID.X ;  /* 0x0000000000007919 */ /* 0x000e6e0000002100 */
[----:B------:R-:W2:Y:S01]  /*0020*/  LDC.64 R4, c[0x0][0x218] ;  /* 0x00008600ff047b82 */ /* 0x000ea20000000a00 */
[----:B------:R-:W-:Y:S01]  /*0030*/  ULDC.64 UR4, c[0x0][0x208] ;  /* 0x0000820000047ab9 */ /* 0x000fe20000000a00 */
[----:B------:R-:W-:Y:S01]  /*0040*/  ULDC.64 UR6, c[0x0][0x228] ;  /* 0x00008a0000067ab9 */ /* 0x000fe20000000a00 */
[----:B------:R-:W3:Y:S05]  /*0050*/  S2R R3, SR_CTAID.X ;  /* 0x0000000000037919 */ /* 0x000eea0000002500 */
[----:B------:R-:W4:Y:S01]  /*0060*/  LDC.64 R10, c[0x0][0x230] ;  /* 0x00008c00ff0a7b82 */ /* 0x000f220000000a00 */
[----:B-1----:R-:W-:Y:S01]  /*0070*/  IMAD.SHL.U32 R0, R0, 0x2, RZ ;  /* 0x0000000200007824 */ /* 0x002fe200078e00ff */
[----:B---3--:R-:W-:-:S04]  /*0080*/  SHF.R.S32.HI R7, RZ, 0x17, R3 ;  /* 0x00000017ff077819 */ /* 0x008fc80000011403 */
[----:B------:R-:W-:Y:S02]  /*0090*/  LOP3.LUT R0, R0, 0xfe, RZ, 0xc0, !PT ;  /* 0x000000fe00007812 */ /* 0x000fe400078ec0ff */
[----:B------:R-:W-:-:S03]  /*00a0*/  SGXT R7, R7, 0x1 ;  /* 0x000000010707781a */ /* 0x000fc60000000200 */
[----:B------:R-:W-:Y:S02]  /*00b0*/  IMAD R0, R3, 0x100, R0 ;  /* 0x0000010003007824 */ /* 0x000fe400078e0200 */
[----:B------:R-:W1:Y:S03]  /*00c0*/  LDC.64 R2, c[0x0][0x210] ;  /* 0x00008400ff027b82 */ /* 0x000e660000000a00 */
[----:B------:R-:W-:-:S04]  /*00d0*/  LEA.HI R7, R7, R0, RZ, 0x2 ;  /* 0x0000000007077211 */ /* 0x000fc800078f10ff */
[--C-:B------:R-:W-:Y:S02]  /*00e0*/  SHF.R.S32.HI R8, RZ, 0x2, R7.reuse ;  /* 0x00000002ff087819 */ /* 0x100fe40000011407 */
[----:B------:R-:W-:-:S04]  /*00f0*/  SHF.R.S32.HI R7, RZ, 0x1f, R7 ;  /* 0x0000001fff077819 */ /* 0x000fc80000011407 */
[----:B------:R-:W-:-:S04]  /*0100*/  LEA.HI R7, R7, R8, RZ, 0xa ;  /* 0x0000000807077211 */ /* 0x000fc800078f50ff */
[----:B------:R-:W-:Y:S02]  /*0110*/  LOP3.LUT R9, R7, 0xfffffc00, RZ, 0xc0, !PT ;  /* 0xfffffc0007097812 */ /* 0x000fe400078ec0ff */
[----:B------:R-:W3:Y:S03]  /*0120*/  LDC.64 R6, c[0x0][0x220] ;  /* 0x00008800ff067b82 */ /* 0x000ee60000000a00 */
[----:B------:R-:W-:Y:S02]  /*0130*/  IMAD.IADD R9, R8, 0x1, -R9 ;  /* 0x0000000108097824 */ /* 0x000fe400078e0a09 */
[----:B-1----:R-:W-:-:S04]  /*0140*/  IMAD.WIDE R2, R0, 0x4, R2 ;  /* 0x0000000400027825 */ /* 0x002fc800078e0202 */
[C---:B--2---:R-:W-:Y:S01]  /*0150*/  IMAD.WIDE R4, R9.reuse, 0x4, R4 ;  /* 0x0000000409047825 */ /* 0x044fe200078e0204 */
[----:B------:R-:W2:Y:S05]  /*0160*/  LDG.E.64 R12, desc[UR4][R2.64] ;  /* 0x00000004020c7981 */ /* 0x000eaa000c1e1b00 */
[----:B------:R-:W2:Y:S01]  /*0170*/  LDG.E.EL R4, desc[UR4][R4.64] ;  /* 0x0000000404047981 */ /* 0x000ea2000c2e1900 */
[----:B---3--:R-:W-:-:S06]  /*0180*/  IMAD.WIDE R6, R9, 0x4, R6 ;  /* 0x0000000409067825 */ /* 0x008fcc00078e0206 */
[----:B------:R-:W3:Y:S01]  /*0190*/  LDG.E.EL R6, desc[UR4][R6.64] ;  /* 0x0000000406067981 */ /* 0x000ee2000c2e1900 */
[----:B------:R-:W-:Y:S02]  /*01a0*/  IADD3 R8, P2, R0, UR6, RZ ;  /* 0x0000000600087c10 */ /* 0x000fe4000ff5e0ff */
[CC--:B--2---:R-:W-:Y:S01]  /*01b0*/  FSETP.GT.AND P1, PT, R12.reuse, -R4.reuse, PT ;  /* 0x800000040c00720b */ /* 0x0c4fe20003f24000 */
[--C-:B------:R-:W-:Y:S01]  /*01c0*/  FADD R12, R12, R4.reuse ;  /* 0x000000040c0c7221 */ /* 0x100fe20000000000 */
[C---:B------:R-:W-:Y:S01]  /*01d0*/  FSETP.GT.AND P0, PT, R13.reuse, -R4, PT ;  /* 0x800000040d00720b */ /* 0x040fe20003f04000 */
[----:B------:R-:W-:Y:S01]  /*01e0*/  FADD R13, R13, R4 ;  /* 0x000000040d0d7221 */ /* 0x000fe20000000000 */
[----:B------:R-:W-:Y:S01]  /*01f0*/  SEL R9, RZ, 0x1, !P1 ;  /* 0x00000001ff097807 */ /* 0x000fe20004800000 */
[----:B----4-:R-:W-:Y:S01]  /*0200*/  IMAD.WIDE R4, R0, 0x4, R10 ;  /* 0x0000000400047825 */ /* 0x010fe200078e020a */
[----:B------:R-:W-:-:S05]  /*0210*/  SEL R14, RZ, 0x100, !P0 ;  /* 0x00000100ff0e7807 */ /* 0x000fca0004000000 */
[----:B------:R-:W-:Y:S01]  /*0220*/  IMAD.IADD R15, R9, 0x1, R14 ;  /* 0x00000001090f7824 */ /* 0x000fe200078e020e */
[----:B------:R-:W-:Y:S01]  /*0230*/  LEA.HI.X.SX32 R9, R0, UR7, 0x1, P2 ;  /* 0x0000000700097c11 */ /* 0x000fe200090f0eff */
[----:B------:R-:W-:Y:S02]  /*0240*/  @!P1 FMUL R12, R12, 0.10000000149011611938 ;  /* 0x3dcccccd0c0c9820 */ /* 0x000fe40000400000 */
[----:B------:R-:W-:Y:S02]  /*0250*/  @!P0 FMUL R13, R13, 0.10000000149011611938 ;  /* 0x3dcccccd0d0d8820 */ /* 0x000fe40000400000 */
[C---:B---3--:R-:W-:Y:S01]  /*0260*/  FADD R10, R6.reuse, R12 ;  /* 0x0000000c060a7221 */ /* 0x048fe20000000000 */
[----:B------:R-:W-:Y:S01]  /*0270*/  STG.E.U16 desc[UR4][R8.64], R15 ;  /* 0x0000000f08007986 */ /* 0x000fe2000c101504 */
[----:B------:R-:W-:-:S03]  /*0280*/  FADD R11, R6, R13 ;  /* 0x0000000d060b7221 */ /* 0x000fc60000000000 */
[----:B------:R-:W-:Y:S04]  /*0290*/  STG.E.64 desc[UR4][R2.64], R12 ;  /* 0x0000000c02007986 */ /* 0x000fe8000c101b04 */
[----:B------:R-:W-:Y:S01]  /*02a0*/  STG.E.64 desc[UR4][R4.64], R10 ;  /* 0x0000000a04007986 */ /* 0x000fe2000c101b04 */
[----:B------:R-:W-:Y:S05]  /*02b0*/  EXIT ;  /* 0x000000000000794d */ /* 0x000fea0003800000 */
.L_x_0:
[----:B------:R-:W-:-:S00]  /*02c0*/  BRA `(.L_x_0) ;  /* 0xfffffffc00fc7947 */ /* 0x000fc0000383ffff */
[----:B------:R-:W-:-:S00]  /*02d0*/  NOP ;  /* 0x0000000000007918 */ /* 0x000fc00000000000 */
        /* <DEDUP_REMOVED lines=10> */
.L_x_1:


//--------------------- .nv.constant0.triton_poi_fused_add_convolution_leaky_relu_39 --------------------------
	.section	.nv.constant0.triton_poi_fused_add_convolution_leaky_relu_39,"a",@progbits
	.sectionflags	@""
	.align	4
.nv.constant0.triton_poi_fused_add_convolution_leaky_relu_39:
	.zero		572
